//
// Generated by NVIDIA NVVM Compiler
//
// Compiler Build ID: CL-36424714
// Cuda compilation tools, release 13.0, V13.0.88
// Based on NVVM 20.0.0
//

.version 9.0
.target sm_100
.address_size 64

	// .globl	_Z15vectorAddKernelPiS_S_

.visible .entry _Z15vectorAddKernelPiS_S_(
	.param .u64 .ptr .align 1 _Z15vectorAddKernelPiS_S__param_0,
	.param .u64 .ptr .align 1 _Z15vectorAddKernelPiS_S__param_1,
	.param .u64 .ptr .align 1 _Z15vectorAddKernelPiS_S__param_2
)
{
	.reg .b32 	%r<8>;
	.reg .b64 	%rd<11>;

	ld.param.u64 	%rd1, [_Z15vectorAddKernelPiS_S__param_0];
	ld.param.u64 	%rd2, [_Z15vectorAddKernelPiS_S__param_1];
	ld.param.u64 	%rd3, [_Z15vectorAddKernelPiS_S__param_2];
	cvta.to.global.u64 	%rd4, %rd3;
	cvta.to.global.u64 	%rd5, %rd2;
	cvta.to.global.u64 	%rd6, %rd1;
	mov.u32 	%r1, %ctaid.x;
	mov.u32 	%r2, %ntid.x;
	mov.u32 	%r3, %tid.x;
	mad.lo.s32 	%r4, %r1, %r2, %r3;
	mul.wide.s32 	%rd7, %r4, 4;
	add.s64 	%rd8, %rd6, %rd7;
	ld.global.u32 	%r5, [%rd8];
	add.s64 	%rd9, %rd5, %rd7;
	ld.global.u32 	%r6, [%rd9];
	add.s32 	%r7, %r6, %r5;
	add.s64 	%rd10, %rd4, %rd7;
	st.global.u32 	[%rd10], %r7;
	ret;

}


// ===== COMPILED SASS (sm_100) =====

	.target	sm_100

	.elftype	@"ET_EXEC"


//--------------------- .note.nv.tkinfo           --------------------------
	.section	.note.nv.tkinfo,"",@"SHT_NOTE"
	.sectionflags	@"SHF_NOTE_NV_TKINFO"
	.tkinfo
        /*0018*/ 	.word	0x00000002
        /*0030*/ 	.string	""
        /*0030*/ 	.string	"ptxas"
        /*0030*/ 	.string	"Cuda compilation tools, release 13.0, V13.0.88"
        /*0030*/ 	.string	"Build cuda_13.0.r13.0/compiler.36424714_0"
        /*0030*/ 	.string	"-arch sm_100 -m 64 "



//--------------------- .note.nv.cuinfo           --------------------------
	.section	.note.nv.cuinfo,"",@"SHT_NOTE"
	.sectionflags	@"SHF_NOTE_NV_CUINFO"
        /*0018*/ 	.short	0x0002
        /*001a*/ 	.short	0x0064
        /*001c*/ 	.short	0x0082
	.zero		2


//--------------------- .nv.info                  --------------------------
	.section	.nv.info,"",@"SHT_CUDA_INFO"
	.align	4


	//----- nvinfo : EIATTR_REGCOUNT
	.align		4
        /*0000*/ 	.byte	0x04, 0x2f
        /*0002*/ 	.short	(.L_1 - .L_0)
	.align		4
.L_0:
        /*0004*/ 	.word	index@(_Z15vectorAddKernelPiS_S_)
        /*0008*/ 	.word	0x0000000c


	//----- nvinfo : EIATTR_FRAME_SIZE
	.align		4
.L_1:
        /*000c*/ 	.byte	0x04, 0x11
        /*000e*/ 	.short	(.L_3 - .L_2)
	.align		4
.L_2:
        /*0010*/ 	.word	index@(_Z15vectorAddKernelPiS_S_)
        /*0014*/ 	.word	0x00000000


	//----- nvinfo : EIATTR_MIN_STACK_SIZE
	.align		4
.L_3:
        /*0018*/ 	.byte	0x04, 0x12
        /*001a*/ 	.short	(.L_5 - .L_4)
	.align		4
.L_4:
        /*001c*/ 	.word	index@(_Z15vectorAddKernelPiS_S_)
        /*0020*/ 	.word	0x00000000
.L_5:


//--------------------- .nv.compat                --------------------------
	.section	.nv.compat,"",@"SHT_CUDA_COMPAT_INFO"
	.align	4
        /*0000*/ 	.byte	0x02, 0x09, 0x00, 0x00, 0x02, 0x02, 0x01, 0x00, 0x02, 0x05, 0x05, 0x00, 0x03, 0x07, 0x01, 0x01
        /*0010*/ 	.byte	0x02, 0x03, 0x00, 0x00, 0x02, 0x06, 0x01, 0x00, 0x04, 0x0b, 0x08, 0x00, 0x09, 0x00, 0x00, 0x00
        /*0020*/ 	.byte	0x00, 0x00, 0x00, 0x00


//--------------------- .nv.info._Z15vectorAddKernelPiS_S_ --------------------------
	.section	.nv.info._Z15vectorAddKernelPiS_S_,"",@"SHT_CUDA_INFO"
	.sectionflags	@""
	.align	4


	//----- nvinfo : EIATTR_CUDA_API_VERSION
	.align		4
        /*0000*/ 	.byte	0x04, 0x37
        /*0002*/ 	.short	(.L_7 - .L_6)
.L_6:
        /*0004*/ 	.word	0x00000082


	//----- nvinfo : EIATTR_KPARAM_INFO
	.align		4
.L_7:
        /*0008*/ 	.byte	0x04, 0x17
        /*000a*/ 	.short	(.L_9 - .L_8)
.L_8:
        /*000c*/ 	.word	0x00000000
        /*0010*/ 	.short	0x0002
        /*0012*/ 	.short	0x0010
        /*0014*/ 	.byte	0x00, 0xf5, 0x21, 0x00


	//----- nvinfo : EIATTR_KPARAM_INFO
	.align		4
.L_9:
        /*0018*/ 	.byte	0x04, 0x17
        /*001a*/ 	.short	(.L_11 - .L_10)
.L_10:
        /*001c*/ 	.word	0x00000000
        /*0020*/ 	.short	0x0001
        /*0022*/ 	.short	0x0008
        /*0024*/ 	.byte	0x00, 0xf5, 0x21, 0x00


	//----- nvinfo : EIATTR_KPARAM_INFO
	.align		4
.L_11:
        /*0028*/ 	.byte	0x04, 0x17
        /*002a*/ 	.short	(.L_13 - .L_12)
.L_12:
        /*002c*/ 	.word	0x00000000
        /*0030*/ 	.short	0x0000
        /*0032*/ 	.short	0x0000
        /*0034*/ 	.byte	0x00, 0xf5, 0x21, 0x00


	//----- nvinfo : EIATTR_SPARSE_MMA_MASK
	.align		4
.L_13:
        /*0038*/ 	.byte	0x03, 0x50
        /*003a*/ 	.short	0x0000


	//----- nvinfo : EIATTR_MAXREG_COUNT
	.align		4
        /*003c*/ 	.byte	0x03, 0x1b
        /*003e*/ 	.short	0x00ff


	//----- nvinfo : EIATTR_MERCURY_ISA_VERSION
	.align		4
        /*0040*/ 	.byte	0x03, 0x5f
        /*0042*/ 	.short	0x0101


	//----- nvinfo : EIATTR_VRC_CTA_INIT_COUNT
	.align		4
        /*0044*/ 	.byte	0x02, 0x4a
	.zero		1
	.zero		1


	//----- nvinfo : EIATTR_EXIT_INSTR_OFFSETS
	.align		4
        /*0048*/ 	.byte	0x04, 0x1c
        /*004a*/ 	.short	(.L_15 - .L_14)


	//   ....[0]....
.L_14:
        /*004c*/ 	.word	0x00000100


	//----- nvinfo : EIATTR_CBANK_PARAM_SIZE
	.align		4
.L_15:
        /*0050*/ 	.byte	0x03, 0x19
        /*0052*/ 	.short	0x0018


	//----- nvinfo : EIATTR_PARAM_CBANK
	.align		4
        /*0054*/ 	.byte	0x04, 0x0a
        /*0056*/ 	.short	(.L_17 - .L_16)
	.align		4
.L_16:
        /*0058*/ 	.word	index@(.nv.constant0._Z15vectorAddKernelPiS_S_)
        /*005c*/ 	.short	0x0380
        /*005e*/ 	.short	0x0018


	//----- nvinfo : EIATTR_SW_WAR
	.align		4
.L_17:
        /*0060*/ 	.byte	0x04, 0x36
        /*0062*/ 	.short	(.L_19 - .L_18)
.L_18:
        /*0064*/ 	.word	0x00000008
.L_19:


//--------------------- .nv.callgraph             --------------------------
	.section	.nv.callgraph,"",@"SHT_CUDA_CALLGRAPH"
	.align	4
	.sectionentsize	8
	.align		4
        /*0000*/ 	.word	0x00000000
	.align		4
        /*0004*/ 	.word	0xffffffff
	.align		4
        /*0008*/ 	.word	0x00000000
	.align		4
        /*000c*/ 	.word	0xfffffffe
	.align		4
        /*0010*/ 	.word	0x00000000
	.align		4
        /*0014*/ 	.word	0xfffffffd
	.align		4
        /*0018*/ 	.word	0x00000000
	.align		4
        /*001c*/ 	.word	0xfffffffc


//--------------------- .text._Z15vectorAddKernelPiS_S_ --------------------------
	.section	.text._Z15vectorAddKernelPiS_S_,"ax",@progbits
	.align	128
        .global         _Z15vectorAddKernelPiS_S_
        .type           _Z15vectorAddKernelPiS_S_,@function
        .size           _Z15vectorAddKernelPiS_S_,(.L_x_1 - _Z15vectorAddKernelPiS_S_)
        .other          _Z15vectorAddKernelPiS_S_,@"STO_CUDA_ENTRY STV_DEFAULT"
_Z15vectorAddKernelPiS_S_:
.text._Z15vectorAddKernelPiS_S_:
[----:B------:R-:W-:Y:S01]  /*0000*/  LDC R1, c[0x0][0x37c] ;  /* 0x0000df00ff017b82 */ /* 0x000fe20000000800 */
[----:B------:R-:W0:Y:S07]  /*0010*/  S2R R0, SR_TID.X ;  /* 0x0000000000007919 */ /* 0x000e2e0000002100 */
[----:B------:R-:W0:Y:S01]  /*0020*/  S2UR UR6, SR_CTAID.X ;  /* 0x00000000000679c3 */ /* 0x000e220000002500 */
[----:B------:R-:W1:Y:S07]  /*0030*/  LDCU.64 UR4, c[0x0][0x358] ;  /* 0x00006b00ff0477ac */ /* 0x000e6e0008000a00 */
[----:B------:R-:W0:Y:S08]  /*0040*/  LDC R9, c[0x0][0x360] ;  /* 0x0000d800ff097b82 */ /* 0x000e300000000800 */
[----:B------:R-:W2:Y:S08]  /*0050*/  LDC.64 R2, c[0x0][0x380] ;  /* 0x0000e000ff027b82 */ /* 0x000eb00000000a00 */
[----:B------:R-:W3:Y:S01]  /*0060*/  LDC.64 R4, c[0x0][0x388] ;  /* 0x0000e200ff047b82 */ /* 0x000ee20000000a00 */
[----:B0-----:R-:W-:-:S07]  /*0070*/  IMAD R9, R9, UR6, R0 ;  /* 0x0000000609097c24 */ /* 0x001fce000f8e0200 */
[----:B------:R-:W0:Y:S01]  /*0080*/  LDC.64 R6, c[0x0][0x390] ;  /* 0x0000e400ff067b82 */ /* 0x000e220000000a00 */
[----:B--2---:R-:W-:-:S06]  /*0090*/  IMAD.WIDE R2, R9, 0x4, R2 ;  /* 0x0000000409027825 */ /* 0x004fcc00078e0202 */
[----:B-1----:R-:W2:Y:S01]  /*00a0*/  LDG.E R2, desc[UR4][R2.64] ;  /* 0x0000000402027981 */ /* 0x002ea2000c1e1900 */
[----:B---3--:R-:W-:-:S06]  /*00b0*/  IMAD.WIDE R4, R9, 0x4, R4 ;  /* 0x0000000409047825 */ /* 0x008fcc00078e0204 */
[----:B------:R-:W2:Y:S01]  /*00c0*/  LDG.E R5, desc[UR4][R4.64] ;  /* 0x0000000404057981 */ /* 0x000ea2000c1e1900 */
[----:B0-----:R-:W-:Y:S01]  /*00d0*/  IMAD.WIDE R6, R9, 0x4, R6 ;  /* 0x0000000409067825 */ /* 0x001fe200078e0206 */
[----:B--2---:R-:W-:-:S05]  /*00e0*/  IADD3 R9, PT, PT, R2, R5, RZ ;  /* 0x0000000502097210 */ /* 0x004fca0007ffe0ff */
[----:B------:R-:W-:Y:S01]  /*00f0*/  STG.E desc[UR4][R6.64], R9 ;  /* 0x0000000906007986 */ /* 0x000fe2000c101904 */
[----:B------:R-:W-:Y:S05]  /*0100*/  EXIT ;  /* 0x000000000000794d */ /* 0x000fea0003800000 */
.L_x_0:
[----:B------:R-:W-:-:S00]  /*0110*/  BRA `(.L_x_0) ;  /* 0xfffffffc00fc7947 */ /* 0x000fc0000383ffff */
[----:B------:R-:W-:-:S00]  /*0120*/  NOP ;  /* 0x0000000000007918 */ /* 0x000fc00000000000 */
        /* <DEDUP_REMOVED lines=13> */
.L_x_1:


//--------------------- .nv.shared.reserved.0     --------------------------
	.section	.nv.shared.reserved.0,"aw",@nobits
	.weak		__nv_reservedSMEM_offset_0_alias
	.size		__nv_reservedSMEM_offset_0_alias, 0, 64
	.other		__nv_reservedSMEM_offset_0_alias,@"STO_CUDA_RESERVED_SHARED STV_DEFAULT"
__nv_reservedSMEM_offset_0_alias:
	.zero		0
	.zero		64


//--------------------- .nv.constant0._Z15vectorAddKernelPiS_S_ --------------------------
	.section	.nv.constant0._Z15vectorAddKernelPiS_S_,"a",@progbits
	.sectionflags	@""
	.align	4
.nv.constant0._Z15vectorAddKernelPiS_S_:
	.zero		920


//--------------------- SYMBOLS --------------------------

	.type		.nv.reservedSmem.offset0,@object
	.size		.nv.reservedSmem.offset0,0x4
